//
// Generated by NVIDIA NVVM Compiler
//
// Compiler Build ID: CL-36424714
// Cuda compilation tools, release 13.0, V13.0.88
// Based on NVVM 20.0.0
//

.version 9.0
.target sm_100
.address_size 64

	// .globl	_Z15feedCUDA_kernelPhS_S_S_iiiiiiii

.visible .entry _Z15feedCUDA_kernelPhS_S_S_iiiiiiii(
	.param .u64 .ptr .align 1 _Z15feedCUDA_kernelPhS_S_S_iiiiiiii_param_0,
	.param .u64 .ptr .align 1 _Z15feedCUDA_kernelPhS_S_S_iiiiiiii_param_1,
	.param .u64 .ptr .align 1 _Z15feedCUDA_kernelPhS_S_S_iiiiiiii_param_2,
	.param .u64 .ptr .align 1 _Z15feedCUDA_kernelPhS_S_S_iiiiiiii_param_3,
	.param .u32 _Z15feedCUDA_kernelPhS_S_S_iiiiiiii_param_4,
	.param .u32 _Z15feedCUDA_kernelPhS_S_S_iiiiiiii_param_5,
	.param .u32 _Z15feedCUDA_kernelPhS_S_S_iiiiiiii_param_6,
	.param .u32 _Z15feedCUDA_kernelPhS_S_S_iiiiiiii_param_7,
	.param .u32 _Z15feedCUDA_kernelPhS_S_S_iiiiiiii_param_8,
	.param .u32 _Z15feedCUDA_kernelPhS_S_S_iiiiiiii_param_9,
	.param .u32 _Z15feedCUDA_kernelPhS_S_S_iiiiiiii_param_10,
	.param .u32 _Z15feedCUDA_kernelPhS_S_S_iiiiiiii_param_11
)
{
	.reg .pred 	%p<5>;
	.reg .b16 	%rs<14>;
	.reg .b32 	%r<25>;
	.reg .b64 	%rd<17>;

	ld.param.u64 	%rd2, [_Z15feedCUDA_kernelPhS_S_S_iiiiiiii_param_0];
	ld.param.u64 	%rd3, [_Z15feedCUDA_kernelPhS_S_S_iiiiiiii_param_1];
	ld.param.u64 	%rd4, [_Z15feedCUDA_kernelPhS_S_S_iiiiiiii_param_2];
	ld.param.u64 	%rd5, [_Z15feedCUDA_kernelPhS_S_S_iiiiiiii_param_3];
	ld.param.u32 	%r6, [_Z15feedCUDA_kernelPhS_S_S_iiiiiiii_param_4];
	ld.param.u32 	%r7, [_Z15feedCUDA_kernelPhS_S_S_iiiiiiii_param_5];
	ld.param.u32 	%r12, [_Z15feedCUDA_kernelPhS_S_S_iiiiiiii_param_6];
	ld.param.u32 	%r13, [_Z15feedCUDA_kernelPhS_S_S_iiiiiiii_param_7];
	ld.param.u32 	%r8, [_Z15feedCUDA_kernelPhS_S_S_iiiiiiii_param_8];
	ld.param.u32 	%r9, [_Z15feedCUDA_kernelPhS_S_S_iiiiiiii_param_9];
	ld.param.u32 	%r10, [_Z15feedCUDA_kernelPhS_S_S_iiiiiiii_param_10];
	ld.param.u32 	%r11, [_Z15feedCUDA_kernelPhS_S_S_iiiiiiii_param_11];
	mov.u32 	%r14, %ctaid.y;
	mov.u32 	%r15, %ntid.y;
	mov.u32 	%r16, %tid.y;
	mad.lo.s32 	%r1, %r14, %r15, %r16;
	mov.u32 	%r17, %ctaid.x;
	mov.u32 	%r18, %ntid.x;
	mov.u32 	%r19, %tid.x;
	mad.lo.s32 	%r2, %r17, %r18, %r19;
	setp.ge.s32 	%p1, %r1, %r13;
	setp.ge.s32 	%p2, %r2, %r12;
	or.pred  	%p3, %p2, %p1;
	@%p3 bra 	$L__BB0_4;
	cvta.to.global.u64 	%rd6, %rd3;
	mad.lo.s32 	%r20, %r10, %r1, %r2;
	add.s32 	%r21, %r7, %r1;
	add.s32 	%r22, %r6, %r2;
	mad.lo.s32 	%r3, %r11, %r21, %r22;
	mul.lo.s32 	%r23, %r8, %r1;
	mad.lo.s32 	%r4, %r2, 6, %r23;
	mul.lo.s32 	%r24, %r9, %r21;
	mad.lo.s32 	%r5, %r22, 6, %r24;
	cvt.s64.s32 	%rd7, %r20;
	add.s64 	%rd1, %rd6, %rd7;
	ld.global.u8 	%rs4, [%rd1];
	setp.eq.s16 	%p4, %rs4, 0;
	mov.b16 	%rs13, 0;
	@%p4 bra 	$L__BB0_3;
	cvt.s64.s32 	%rd8, %r4;
	cvta.to.global.u64 	%rd9, %rd2;
	add.s64 	%rd10, %rd9, %rd8;
	ld.global.u8 	%rs5, [%rd10];
	cvt.s64.s32 	%rd11, %r5;
	cvta.to.global.u64 	%rd12, %rd4;
	add.s64 	%rd13, %rd12, %rd11;
	st.global.u8 	[%rd13], %rs5;
	ld.global.u8 	%rs6, [%rd10+1];
	st.global.u8 	[%rd13+1], %rs6;
	ld.global.u8 	%rs7, [%rd10+2];
	st.global.u8 	[%rd13+2], %rs7;
	ld.global.u8 	%rs8, [%rd10+3];
	st.global.u8 	[%rd13+3], %rs8;
	ld.global.u8 	%rs9, [%rd10+4];
	st.global.u8 	[%rd13+4], %rs9;
	ld.global.u8 	%rs10, [%rd10+5];
	st.global.u8 	[%rd13+5], %rs10;
	ld.global.u8 	%rs13, [%rd1];
$L__BB0_3:
	cvt.s64.s32 	%rd14, %r3;
	cvta.to.global.u64 	%rd15, %rd5;
	add.s64 	%rd16, %rd15, %rd14;
	ld.global.u8 	%rs11, [%rd16];
	or.b16  	%rs12, %rs11, %rs13;
	st.global.u8 	[%rd16], %rs12;
$L__BB0_4:
	ret;

}


// ===== COMPILED SASS (sm_100) =====

	.target	sm_100

	.elftype	@"ET_EXEC"


//--------------------- .note.nv.tkinfo           --------------------------
	.section	.note.nv.tkinfo,"",@"SHT_NOTE"
	.sectionflags	@"SHF_NOTE_NV_TKINFO"
	.tkinfo
        /*0018*/ 	.word	0x00000002
        /*0030*/ 	.string	""
        /*0030*/ 	.string	"ptxas"
        /*0030*/ 	.string	"Cuda compilation tools, release 13.0, V13.0.88"
        /*0030*/ 	.string	"Build cuda_13.0.r13.0/compiler.36424714_0"
        /*0030*/ 	.string	"-arch sm_100 -m 64 "



//--------------------- .note.nv.cuinfo           --------------------------
	.section	.note.nv.cuinfo,"",@"SHT_NOTE"
	.sectionflags	@"SHF_NOTE_NV_CUINFO"
        /*0018*/ 	.short	0x0002
        /*001a*/ 	.short	0x0064
        /*001c*/ 	.short	0x0082
	.zero		2


//--------------------- .nv.info                  --------------------------
	.section	.nv.info,"",@"SHT_CUDA_INFO"
	.align	4


	//----- nvinfo : EIATTR_REGCOUNT
	.align		4
        /*0000*/ 	.byte	0x04, 0x2f
        /*0002*/ 	.short	(.L_1 - .L_0)
	.align		4
.L_0:
        /*0004*/ 	.word	index@(_Z15feedCUDA_kernelPhS_S_S_iiiiiiii)
        /*0008*/ 	.word	0x00000016


	//----- nvinfo : EIATTR_FRAME_SIZE
	.align		4
.L_1:
        /*000c*/ 	.byte	0x04, 0x11
        /*000e*/ 	.short	(.L_3 - .L_2)
	.align		4
.L_2:
        /*0010*/ 	.word	index@(_Z15feedCUDA_kernelPhS_S_S_iiiiiiii)
        /*0014*/ 	.word	0x00000000


	//----- nvinfo : EIATTR_MIN_STACK_SIZE
	.align		4
.L_3:
        /*0018*/ 	.byte	0x04, 0x12
        /*001a*/ 	.short	(.L_5 - .L_4)
	.align		4
.L_4:
        /*001c*/ 	.word	index@(_Z15feedCUDA_kernelPhS_S_S_iiiiiiii)
        /*0020*/ 	.word	0x00000000
.L_5:


//--------------------- .nv.compat                --------------------------
	.section	.nv.compat,"",@"SHT_CUDA_COMPAT_INFO"
	.align	4
        /*0000*/ 	.byte	0x02, 0x09, 0x00, 0x00, 0x02, 0x02, 0x01, 0x00, 0x02, 0x05, 0x05, 0x00, 0x03, 0x07, 0x01, 0x01
        /*0010*/ 	.byte	0x02, 0x03, 0x00, 0x00, 0x02, 0x06, 0x01, 0x00, 0x04, 0x0b, 0x08, 0x00, 0x09, 0x00, 0x00, 0x00
        /*0020*/ 	.byte	0x00, 0x00, 0x00, 0x00


//--------------------- .nv.info._Z15feedCUDA_kernelPhS_S_S_iiiiiiii --------------------------
	.section	.nv.info._Z15feedCUDA_kernelPhS_S_S_iiiiiiii,"",@"SHT_CUDA_INFO"
	.sectionflags	@""
	.align	4


	//----- nvinfo : EIATTR_CUDA_API_VERSION
	.align		4
        /*0000*/ 	.byte	0x04, 0x37
        /*0002*/ 	.short	(.L_7 - .L_6)
.L_6:
        /*0004*/ 	.word	0x00000082


	//----- nvinfo : EIATTR_KPARAM_INFO
	.align		4
.L_7:
        /*0008*/ 	.byte	0x04, 0x17
        /*000a*/ 	.short	(.L_9 - .L_8)
.L_8:
        /*000c*/ 	.word	0x00000000
        /*0010*/ 	.short	0x000b
        /*0012*/ 	.short	0x003c
        /*0014*/ 	.byte	0x00, 0xf0, 0x11, 0x00


	//----- nvinfo : EIATTR_KPARAM_INFO
	.align		4
.L_9:
        /*0018*/ 	.byte	0x04, 0x17
        /*001a*/ 	.short	(.L_11 - .L_10)
.L_10:
        /*001c*/ 	.word	0x00000000
        /*0020*/ 	.short	0x000a
        /*0022*/ 	.short	0x0038
        /*0024*/ 	.byte	0x00, 0xf0, 0x11, 0x00


	//----- nvinfo : EIATTR_KPARAM_INFO
	.align		4
.L_11:
        /*0028*/ 	.byte	0x04, 0x17
        /*002a*/ 	.short	(.L_13 - .L_12)
.L_12:
        /*002c*/ 	.word	0x00000000
        /*0030*/ 	.short	0x0009
        /*0032*/ 	.short	0x0034
        /*0034*/ 	.byte	0x00, 0xf0, 0x11, 0x00


	//----- nvinfo : EIATTR_KPARAM_INFO
	.align		4
.L_13:
        /*0038*/ 	.byte	0x04, 0x17
        /*003a*/ 	.short	(.L_15 - .L_14)
.L_14:
        /*003c*/ 	.word	0x00000000
        /*0040*/ 	.short	0x0008
        /*0042*/ 	.short	0x0030
        /*0044*/ 	.byte	0x00, 0xf0, 0x11, 0x00


	//----- nvinfo : EIATTR_KPARAM_INFO
	.align		4
.L_15:
        /*0048*/ 	.byte	0x04, 0x17
        /*004a*/ 	.short	(.L_17 - .L_16)
.L_16:
        /*004c*/ 	.word	0x00000000
        /*0050*/ 	.short	0x0007
        /*0052*/ 	.short	0x002c
        /*0054*/ 	.byte	0x00, 0xf0, 0x11, 0x00


	//----- nvinfo : EIATTR_KPARAM_INFO
	.align		4
.L_17:
        /*0058*/ 	.byte	0x04, 0x17
        /*005a*/ 	.short	(.L_19 - .L_18)
.L_18:
        /*005c*/ 	.word	0x00000000
        /*0060*/ 	.short	0x0006
        /*0062*/ 	.short	0x0028
        /*0064*/ 	.byte	0x00, 0xf0, 0x11, 0x00


	//----- nvinfo : EIATTR_KPARAM_INFO
	.align		4
.L_19:
        /*0068*/ 	.byte	0x04, 0x17
        /*006a*/ 	.short	(.L_21 - .L_20)
.L_20:
        /*006c*/ 	.word	0x00000000
        /*0070*/ 	.short	0x0005
        /*0072*/ 	.short	0x0024
        /*0074*/ 	.byte	0x00, 0xf0, 0x11, 0x00


	//----- nvinfo : EIATTR_KPARAM_INFO
	.align		4
.L_21:
        /*0078*/ 	.byte	0x04, 0x17
        /*007a*/ 	.short	(.L_23 - .L_22)
.L_22:
        /*007c*/ 	.word	0x00000000
        /*0080*/ 	.short	0x0004
        /*0082*/ 	.short	0x0020
        /*0084*/ 	.byte	0x00, 0xf0, 0x11, 0x00


	//----- nvinfo : EIATTR_KPARAM_INFO
	.align		4
.L_23:
        /*0088*/ 	.byte	0x04, 0x17
        /*008a*/ 	.short	(.L_25 - .L_24)
.L_24:
        /*008c*/ 	.word	0x00000000
        /*0090*/ 	.short	0x0003
        /*0092*/ 	.short	0x0018
        /*0094*/ 	.byte	0x00, 0xf5, 0x21, 0x00


	//----- nvinfo : EIATTR_KPARAM_INFO
	.align		4
.L_25:
        /*0098*/ 	.byte	0x04, 0x17
        /*009a*/ 	.short	(.L_27 - .L_26)
.L_26:
        /*009c*/ 	.word	0x00000000
        /*00a0*/ 	.short	0x0002
        /*00a2*/ 	.short	0x0010
        /*00a4*/ 	.byte	0x00, 0xf5, 0x21, 0x00


	//----- nvinfo : EIATTR_KPARAM_INFO
	.align		4
.L_27:
        /*00a8*/ 	.byte	0x04, 0x17
        /*00aa*/ 	.short	(.L_29 - .L_28)
.L_28:
        /*00ac*/ 	.word	0x00000000
        /*00b0*/ 	.short	0x0001
        /*00b2*/ 	.short	0x0008
        /*00b4*/ 	.byte	0x00, 0xf5, 0x21, 0x00


	//----- nvinfo : EIATTR_KPARAM_INFO
	.align		4
.L_29:
        /*00b8*/ 	.byte	0x04, 0x17
        /*00ba*/ 	.short	(.L_31 - .L_30)
.L_30:
        /*00bc*/ 	.word	0x00000000
        /*00c0*/ 	.short	0x0000
        /*00c2*/ 	.short	0x0000
        /*00c4*/ 	.byte	0x00, 0xf5, 0x21, 0x00


	//----- nvinfo : EIATTR_SPARSE_MMA_MASK
	.align		4
.L_31:
        /*00c8*/ 	.byte	0x03, 0x50
        /*00ca*/ 	.short	0x0000


	//----- nvinfo : EIATTR_MAXREG_COUNT
	.align		4
        /*00cc*/ 	.byte	0x03, 0x1b
        /*00ce*/ 	.short	0x00ff


	//----- nvinfo : EIATTR_MERCURY_ISA_VERSION
	.align		4
        /*00d0*/ 	.byte	0x03, 0x5f
        /*00d2*/ 	.short	0x0101


	//----- nvinfo : EIATTR_VRC_CTA_INIT_COUNT
	.align		4
        /*00d4*/ 	.byte	0x02, 0x4a
	.zero		1
	.zero		1


	//----- nvinfo : EIATTR_EXIT_INSTR_OFFSETS
	.align		4
        /*00d8*/ 	.byte	0x04, 0x1c
        /*00da*/ 	.short	(.L_33 - .L_32)


	//   ....[0]....
.L_32:
        /*00dc*/ 	.word	0x000000c0


	//   ....[1]....
        /*00e0*/ 	.word	0x000003a0


	//----- nvinfo : EIATTR_CRS_STACK_SIZE
	.align		4
.L_33:
        /*00e4*/ 	.byte	0x04, 0x1e
        /*00e6*/ 	.short	(.L_35 - .L_34)
.L_34:
        /*00e8*/ 	.word	0x00000000


	//----- nvinfo : EIATTR_CBANK_PARAM_SIZE
	.align		4
.L_35:
        /*00ec*/ 	.byte	0x03, 0x19
        /*00ee*/ 	.short	0x0040


	//----- nvinfo : EIATTR_PARAM_CBANK
	.align		4
        /*00f0*/ 	.byte	0x04, 0x0a
        /*00f2*/ 	.short	(.L_37 - .L_36)
	.align		4
.L_36:
        /*00f4*/ 	.word	index@(.nv.constant0._Z15feedCUDA_kernelPhS_S_S_iiiiiiii)
        /*00f8*/ 	.short	0x0380
        /*00fa*/ 	.short	0x0040


	//----- nvinfo : EIATTR_SW_WAR
	.align		4
.L_37:
        /*00fc*/ 	.byte	0x04, 0x36
        /*00fe*/ 	.short	(.L_39 - .L_38)
.L_38:
        /*0100*/ 	.word	0x00000008
.L_39:


//--------------------- .nv.callgraph             --------------------------
	.section	.nv.callgraph,"",@"SHT_CUDA_CALLGRAPH"
	.align	4
	.sectionentsize	8
	.align		4
        /*0000*/ 	.word	0x00000000
	.align		4
        /*0004*/ 	.word	0xffffffff
	.align		4
        /*0008*/ 	.word	0x00000000
	.align		4
        /*000c*/ 	.word	0xfffffffe
	.align		4
        /*0010*/ 	.word	0x00000000
	.align		4
        /*0014*/ 	.word	0xfffffffd
	.align		4
        /*0018*/ 	.word	0x00000000
	.align		4
        /*001c*/ 	.word	0xfffffffc


//--------------------- .text._Z15feedCUDA_kernelPhS_S_S_iiiiiiii --------------------------
	.section	.text._Z15feedCUDA_kernelPhS_S_S_iiiiiiii,"ax",@progbits
	.align	128
        .global         _Z15feedCUDA_kernelPhS_S_S_iiiiiiii
        .type           _Z15feedCUDA_kernelPhS_S_S_iiiiiiii,@function
        .size           _Z15feedCUDA_kernelPhS_S_S_iiiiiiii,(.L_x_3 - _Z15feedCUDA_kernelPhS_S_S_iiiiiiii)
        .other          _Z15feedCUDA_kernelPhS_S_S_iiiiiiii,@"STO_CUDA_ENTRY STV_DEFAULT"
_Z15feedCUDA_kernelPhS_S_S_iiiiiiii:
.text._Z15feedCUDA_kernelPhS_S_S_iiiiiiii:
[----:B------:R-:W-:Y:S01]  /*0000*/  LDC R1, c[0x0][0x37c] ;  /* 0x0000df00ff017b82 */ /* 0x000fe20000000800 */
[----:B------:R-:W0:Y:S07]  /*0010*/  S2R R3, SR_TID.Y ;  /* 0x0000000000037919 */ /* 0x000e2e0000002200 */
[----:B------:R-:W0:Y:S01]  /*0020*/  S2UR UR4, SR_CTAID.Y ;  /* 0x00000000000479c3 */ /* 0x000e220000002600 */
[----:B------:R-:W1:Y:S01]  /*0030*/  LDCU.64 UR6, c[0x0][0x3a8] ;  /* 0x00007500ff0677ac */ /* 0x000e620008000a00 */
[----:B------:R-:W2:Y:S06]  /*0040*/  S2R R2, SR_TID.X ;  /* 0x0000000000027919 */ /* 0x000eac0000002100 */
[----:B------:R-:W0:Y:S08]  /*0050*/  LDC R0, c[0x0][0x364] ;  /* 0x0000d900ff007b82 */ /* 0x000e300000000800 */
[----:B------:R-:W2:Y:S08]  /*0060*/  S2UR UR5, SR_CTAID.X ;  /* 0x00000000000579c3 */ /* 0x000eb00000002500 */
[----:B------:R-:W2:Y:S01]  /*0070*/  LDC R5, c[0x0][0x360] ;  /* 0x0000d800ff057b82 */ /* 0x000ea20000000800 */
[----:B0-----:R-:W-:-:S05]  /*0080*/  IMAD R0, R0, UR4, R3 ;  /* 0x0000000400007c24 */ /* 0x001fca000f8e0203 */
[----:B-1----:R-:W-:Y:S01]  /*0090*/  ISETP.GE.AND P0, PT, R0, UR7, PT ;  /* 0x0000000700007c0c */ /* 0x002fe2000bf06270 */
[----:B--2---:R-:W-:-:S05]  /*00a0*/  IMAD R5, R5, UR5, R2 ;  /* 0x0000000505057c24 */ /* 0x004fca000f8e0202 */
[----:B------:R-:W-:-:S13]  /*00b0*/  ISETP.GE.OR P0, PT, R5, UR6, P0 ;  /* 0x0000000605007c0c */ /* 0x000fda0008706670 */
[----:B------:R-:W-:Y:S05]  /*00c0*/  @P0 EXIT ;  /* 0x000000000000094d */ /* 0x000fea0003800000 */
[----:B------:R-:W0:Y:S01]  /*00d0*/  LDCU.128 UR8, c[0x0][0x3b0] ;  /* 0x00007600ff0877ac */ /* 0x000e220008000c00 */
[----:B------:R-:W1:Y:S01]  /*00e0*/  LDCU.64 UR6, c[0x0][0x388] ;  /* 0x00007100ff0677ac */ /* 0x000e620008000a00 */
[----:B------:R-:W2:Y:S01]  /*00f0*/  LDCU.64 UR4, c[0x0][0x358] ;  /* 0x00006b00ff0477ac */ /* 0x000ea20008000a00 */
[----:B0-----:R-:W-:-:S05]  /*0100*/  IMAD R3, R0, UR10, R5 ;  /* 0x0000000a00037c24 */ /* 0x001fca000f8e0205 */
[----:B-1----:R-:W-:-:S04]  /*0110*/  IADD3 R2, P0, PT, R3, UR6, RZ ;  /* 0x0000000603027c10 */ /* 0x002fc8000ff1e0ff */
[----:B------:R-:W-:Y:S01]  /*0120*/  LEA.HI.X.SX32 R3, R3, UR7, 0x1, P0 ;  /* 0x0000000703037c11 */ /* 0x000fe200080f0eff */
[----:B------:R-:W0:Y:S04]  /*0130*/  LDCU.64 UR6, c[0x0][0x3a0] ;  /* 0x00007400ff0677ac */ /* 0x000e280008000a00 */
[----:B--2---:R-:W2:Y:S01]  /*0140*/  LDG.E.U8 R6, desc[UR4][R2.64] ;  /* 0x0000000402067981 */ /* 0x004ea2000c1e1100 */
[----:B------:R-:W-:Y:S01]  /*0150*/  BSSY.RECONVERGENT B0, `(.L_x_0) ;  /* 0x000001e000007945 */ /* 0x000fe20003800200 */
[----:B------:R-:W-:Y:S01]  /*0160*/  PRMT R8, RZ, 0x7610, R8 ;  /* 0x00007610ff087816 */ /* 0x000fe20000000008 */
[C---:B0-----:R-:W-:Y:S02]  /*0170*/  VIADD R4, R0.reuse, UR7 ;  /* 0x0000000700047c36 */ /* 0x041fe40008000000 */
[----:B------:R-:W-:-:S02]  /*0180*/  IMAD R0, R0, UR8, RZ ;  /* 0x0000000800007c24 */ /* 0x000fc4000f8e02ff */
[C---:B------:R-:W-:Y:S02]  /*0190*/  VIADD R7, R5.reuse, UR6 ;  /* 0x0000000605077c36 */ /* 0x040fe40008000000 */
[----:B------:R-:W-:Y:S02]  /*01a0*/  IMAD R5, R5, 0x6, R0 ;  /* 0x0000000605057824 */ /* 0x000fe400078e0200 */
[----:B------:R-:W-:Y:S01]  /*01b0*/  IMAD R0, R4, UR11, R7 ;  /* 0x0000000b04007c24 */ /* 0x000fe2000f8e0207 */
[----:B--2---:R-:W-:Y:S01]  /*01c0*/  ISETP.NE.AND P0, PT, R6, RZ, PT ;  /* 0x000000ff0600720c */ /* 0x004fe20003f05270 */
[----:B------:R-:W-:-:S04]  /*01d0*/  IMAD R6, R4, UR9, RZ ;  /* 0x0000000904067c24 */ /* 0x000fc8000f8e02ff */
[----:B------:R-:W-:-:S08]  /*01e0*/  IMAD R7, R7, 0x6, R6 ;  /* 0x0000000607077824 */ /* 0x000fd000078e0206 */
[----:B------:R-:W-:Y:S05]  /*01f0*/  @!P0 BRA `(.L_x_1) ;  /* 0x00000000004c8947 */ /* 0x000fea0003800000 */
[----:B------:R-:W0:Y:S02]  /*0200*/  LDCU.64 UR6, c[0x0][0x380] ;  /* 0x00007000ff0677ac */ /* 0x000e240008000a00 */
[----:B0-----:R-:W-:-:S04]  /*0210*/  IADD3 R4, P0, PT, R5, UR6, RZ ;  /* 0x0000000605047c10 */ /* 0x001fc8000ff1e0ff */
[----:B------:R-:W-:Y:S01]  /*0220*/  LEA.HI.X.SX32 R5, R5, UR7, 0x1, P0 ;  /* 0x0000000705057c11 */ /* 0x000fe200080f0eff */
[----:B------:R-:W0:Y:S04]  /*0230*/  LDCU.64 UR6, c[0x0][0x390] ;  /* 0x00007200ff0677ac */ /* 0x000e280008000a00 */
[----:B------:R-:W2:Y:S01]  /*0240*/  LDG.E.U8 R9, desc[UR4][R4.64] ;  /* 0x0000000404097981 */ /* 0x000ea2000c1e1100 */
[----:B0-----:R-:W-:-:S04]  /*0250*/  IADD3 R6, P0, PT, R7, UR6, RZ ;  /* 0x0000000607067c10 */ /* 0x001fc8000ff1e0ff */
[----:B------:R-:W-:-:S05]  /*0260*/  LEA.HI.X.SX32 R7, R7, UR7, 0x1, P0 ;  /* 0x0000000707077c11 */ /* 0x000fca00080f0eff */
[----:B--2---:R0:W-:Y:S04]  /*0270*/  STG.E.U8 desc[UR4][R6.64], R9 ;  /* 0x0000000906007986 */ /* 0x0041e8000c101104 */
[----:B------:R-:W2:Y:S04]  /*0280*/  LDG.E.U8 R11, desc[UR4][R4.64+0x1] ;  /* 0x00000104040b7981 */ /* 0x000ea8000c1e1100 */
        /* <DEDUP_REMOVED lines=9> */
[----:B------:R0:W5:Y:S02]  /*0320*/  LDG.E.U8 R8, desc[UR4][R2.64] ;  /* 0x0000000402087981 */ /* 0x000164000c1e1100 */
.L_x_1:
[----:B------:R-:W-:Y:S05]  /*0330*/  BSYNC.RECONVERGENT B0 ;  /* 0x0000000000007941 */ /* 0x000fea0003800200 */
.L_x_0:
[----:B------:R-:W0:Y:S02]  /*0340*/  LDCU.64 UR6, c[0x0][0x398] ;  /* 0x00007300ff0677ac */ /* 0x000e240008000a00 */
[----:B0-----:R-:W-:-:S04]  /*0350*/  IADD3 R2, P0, PT, R0, UR6, RZ ;  /* 0x0000000600027c10 */ /* 0x001fc8000ff1e0ff */
[----:B------:R-:W-:-:S05]  /*0360*/  LEA.HI.X.SX32 R3, R0, UR7, 0x1, P0 ;  /* 0x0000000700037c11 */ /* 0x000fca00080f0eff */
[----:B------:R-:W2:Y:S02]  /*0370*/  LDG.E.U8 R5, desc[UR4][R2.64] ;  /* 0x0000000402057981 */ /* 0x000ea4000c1e1100 */
[----:B--2--5:R-:W-:-:S05]  /*0380*/  LOP3.LUT R5, R5, R8, RZ, 0xfc, !PT ;  /* 0x0000000805057212 */ /* 0x024fca00078efcff */
[----:B------:R-:W-:Y:S01]  /*0390*/  STG.E.U8 desc[UR4][R2.64], R5 ;  /* 0x0000000502007986 */ /* 0x000fe2000c101104 */
[----:B------:R-:W-:Y:S05]  /*03a0*/  EXIT ;  /* 0x000000000000794d */ /* 0x000fea0003800000 */
.L_x_2:
[----:B------:R-:W-:-:S00]  /*03b0*/  BRA `(.L_x_2) ;  /* 0xfffffffc00fc7947 */ /* 0x000fc0000383ffff */
[----:B------:R-:W-:-:S00]  /*03c0*/  NOP ;  /* 0x0000000000007918 */ /* 0x000fc00000000000 */
        /* <DEDUP_REMOVED lines=11> */
.L_x_3:


//--------------------- .nv.shared.reserved.0     --------------------------
	.section	.nv.shared.reserved.0,"aw",@nobits
	.weak		__nv_reservedSMEM_offset_0_alias
	.size		__nv_reservedSMEM_offset_0_alias, 0, 64
	.other		__nv_reservedSMEM_offset_0_alias,@"STO_CUDA_RESERVED_SHARED STV_DEFAULT"
__nv_reservedSMEM_offset_0_alias:
	.zero		0
	.zero		64


//--------------------- .nv.constant0._Z15feedCUDA_kernelPhS_S_S_iiiiiiii --------------------------
	.section	.nv.constant0._Z15feedCUDA_kernelPhS_S_S_iiiiiiii,"a",@progbits
	.sectionflags	@""
	.align	4
.nv.constant0._Z15feedCUDA_kernelPhS_S_S_iiiiiiii:
	.zero		960


//--------------------- SYMBOLS --------------------------

	.type		.nv.reservedSmem.offset0,@object
	.size		.nv.reservedSmem.offset0,0x4
